//
// Generated by NVIDIA NVVM Compiler
//
// Compiler Build ID: CL-36424714
// Cuda compilation tools, release 13.0, V13.0.88
// Based on NVVM 20.0.0
//

.version 9.0
.target sm_100
.address_size 64

	// .globl	_Z10bucketSortPiS_S_S_ii
.extern .func  (.param .b32 func_retval0) vprintf
(
	.param .b64 vprintf_param_0,
	.param .b64 vprintf_param_1
)
;
.global .align 1 .b8 $str[11] = {32, 45, 32, 37, 100, 32, 37, 100, 32, 10};

.visible .entry _Z10bucketSortPiS_S_S_ii(
	.param .u64 .ptr .align 1 _Z10bucketSortPiS_S_S_ii_param_0,
	.param .u64 .ptr .align 1 _Z10bucketSortPiS_S_S_ii_param_1,
	.param .u64 .ptr .align 1 _Z10bucketSortPiS_S_S_ii_param_2,
	.param .u64 .ptr .align 1 _Z10bucketSortPiS_S_S_ii_param_3,
	.param .u32 _Z10bucketSortPiS_S_S_ii_param_4,
	.param .u32 _Z10bucketSortPiS_S_S_ii_param_5
)
{
	.local .align 8 .b8 	__local_depot0[8];
	.reg .b64 	%SP;
	.reg .b64 	%SPL;
	.reg .pred 	%p<16>;
	.reg .b32 	%r<62>;
	.reg .b64 	%rd<30>;

	mov.u64 	%SPL, __local_depot0;
	cvta.local.u64 	%SP, %SPL;
	ld.param.u64 	%rd12, [_Z10bucketSortPiS_S_S_ii_param_0];
	ld.param.u64 	%rd13, [_Z10bucketSortPiS_S_S_ii_param_1];
	ld.param.u64 	%rd14, [_Z10bucketSortPiS_S_S_ii_param_2];
	ld.param.u64 	%rd15, [_Z10bucketSortPiS_S_S_ii_param_3];
	ld.param.u32 	%r15, [_Z10bucketSortPiS_S_S_ii_param_4];
	ld.param.u32 	%r16, [_Z10bucketSortPiS_S_S_ii_param_5];
	cvta.to.global.u64 	%rd1, %rd15;
	cvta.to.global.u64 	%rd2, %rd12;
	cvta.to.global.u64 	%rd16, %rd14;
	cvta.to.global.u64 	%rd17, %rd13;
	mov.u32 	%r17, %ctaid.x;
	mov.u32 	%r18, %ntid.x;
	mov.u32 	%r19, %tid.x;
	mad.lo.s32 	%r1, %r17, %r18, %r19;
	mul.wide.s32 	%rd18, %r1, 4;
	add.s64 	%rd3, %rd17, %rd18;
	mov.b32 	%r20, 0;
	st.global.u32 	[%rd3], %r20;
	setp.lt.s32 	%p1, %r15, 1;
	add.s64 	%rd4, %rd16, %rd18;
	add.s64 	%rd5, %rd1, %rd18;
	@%p1 bra 	$L__BB0_17;
	and.b32  	%r2, %r15, 3;
	setp.lt.u32 	%p2, %r15, 4;
	mov.b32 	%r57, 0;
	@%p2 bra 	$L__BB0_12;
	and.b32  	%r57, %r15, 2147483644;
	neg.s32 	%r59, %r57;
	add.s64 	%rd29, %rd2, 8;
$L__BB0_3:
	ld.global.u32 	%r22, [%rd29+-8];
	setp.ne.s32 	%p3, %r1, %r22;
	@%p3 bra 	$L__BB0_5;
	ld.global.u32 	%r23, [%rd3];
	add.s32 	%r24, %r23, 1;
	st.global.u32 	[%rd3], %r24;
$L__BB0_5:
	bar.sync 	0;
	ld.global.u32 	%r25, [%rd3];
	st.global.u32 	[%rd4], %r25;
	st.global.u32 	[%rd5], %r25;
	bar.sync 	0;
	ld.global.u32 	%r26, [%rd29+-4];
	setp.ne.s32 	%p4, %r1, %r26;
	@%p4 bra 	$L__BB0_7;
	ld.global.u32 	%r27, [%rd3];
	add.s32 	%r28, %r27, 1;
	st.global.u32 	[%rd3], %r28;
$L__BB0_7:
	bar.sync 	0;
	ld.global.u32 	%r29, [%rd3];
	st.global.u32 	[%rd4], %r29;
	st.global.u32 	[%rd5], %r29;
	bar.sync 	0;
	ld.global.u32 	%r30, [%rd29];
	setp.ne.s32 	%p5, %r1, %r30;
	@%p5 bra 	$L__BB0_9;
	ld.global.u32 	%r31, [%rd3];
	add.s32 	%r32, %r31, 1;
	st.global.u32 	[%rd3], %r32;
$L__BB0_9:
	bar.sync 	0;
	ld.global.u32 	%r33, [%rd3];
	st.global.u32 	[%rd4], %r33;
	st.global.u32 	[%rd5], %r33;
	bar.sync 	0;
	ld.global.u32 	%r34, [%rd29+4];
	setp.ne.s32 	%p6, %r1, %r34;
	@%p6 bra 	$L__BB0_11;
	ld.global.u32 	%r35, [%rd3];
	add.s32 	%r36, %r35, 1;
	st.global.u32 	[%rd3], %r36;
$L__BB0_11:
	bar.sync 	0;
	ld.global.u32 	%r37, [%rd3];
	st.global.u32 	[%rd4], %r37;
	st.global.u32 	[%rd5], %r37;
	bar.sync 	0;
	add.s32 	%r59, %r59, 4;
	add.s64 	%rd29, %rd29, 16;
	setp.eq.s32 	%p7, %r59, 0;
	@%p7 bra 	$L__BB0_12;
	bra.uni 	$L__BB0_3;
$L__BB0_12:
	setp.eq.s32 	%p8, %r2, 0;
	@%p8 bra 	$L__BB0_17;
	mul.wide.u32 	%rd19, %r57, 4;
	add.s64 	%rd28, %rd2, %rd19;
	neg.s32 	%r58, %r2;
$L__BB0_14:
	.pragma "nounroll";
	ld.global.u32 	%r38, [%rd28];
	setp.ne.s32 	%p9, %r1, %r38;
	@%p9 bra 	$L__BB0_16;
	ld.global.u32 	%r39, [%rd3];
	add.s32 	%r40, %r39, 1;
	st.global.u32 	[%rd3], %r40;
$L__BB0_16:
	bar.sync 	0;
	ld.global.u32 	%r41, [%rd3];
	st.global.u32 	[%rd4], %r41;
	st.global.u32 	[%rd5], %r41;
	bar.sync 	0;
	add.s64 	%rd28, %rd28, 4;
	add.s32 	%r58, %r58, 1;
	setp.ne.s32 	%p10, %r58, 0;
	@%p10 bra 	$L__BB0_14;
$L__BB0_17:
	setp.lt.s32 	%p11, %r16, 2;
	@%p11 bra 	$L__BB0_22;
	mov.b32 	%r60, 1;
$L__BB0_19:
	ld.global.u32 	%r43, [%rd4];
	st.global.u32 	[%rd5], %r43;
	bar.sync 	0;
	setp.lt.s32 	%p12, %r1, %r60;
	@%p12 bra 	$L__BB0_21;
	sub.s32 	%r44, %r1, %r60;
	mul.wide.s32 	%rd20, %r44, 4;
	add.s64 	%rd21, %rd1, %rd20;
	ld.global.u32 	%r45, [%rd21];
	ld.global.u32 	%r46, [%rd4];
	add.s32 	%r47, %r46, %r45;
	st.global.u32 	[%rd4], %r47;
$L__BB0_21:
	bar.sync 	0;
	shl.b32 	%r60, %r60, 1;
	setp.lt.s32 	%p13, %r60, %r16;
	@%p13 bra 	$L__BB0_19;
$L__BB0_22:
	ld.global.u32 	%r48, [%rd4];
	add.u64 	%rd22, %SP, 0;
	add.u64 	%rd23, %SPL, 0;
	st.local.v2.u32 	[%rd23], {%r48, %r1};
	mov.u64 	%rd24, $str;
	cvta.global.u64 	%rd25, %rd24;
	{ // callseq 0, 0
	.param .b64 param0;
	st.param.b64 	[param0], %rd25;
	.param .b64 param1;
	st.param.b64 	[param1], %rd22;
	.param .b32 retval0;
	call.uni (retval0), 
	vprintf, 
	(
	param0, 
	param1
	);
	ld.param.b32 	%r49, [retval0];
	} // callseq 0
	ld.global.u32 	%r51, [%rd3];
	setp.lt.s32 	%p14, %r51, 1;
	@%p14 bra 	$L__BB0_25;
	mov.b32 	%r61, 0;
$L__BB0_24:
	ld.global.u32 	%r53, [%rd4+-4];
	add.s32 	%r54, %r53, %r61;
	mul.wide.s32 	%rd26, %r54, 4;
	add.s64 	%rd27, %rd2, %rd26;
	st.global.u32 	[%rd27], %r1;
	add.s32 	%r61, %r61, 1;
	bar.sync 	0;
	ld.global.u32 	%r55, [%rd3];
	add.s32 	%r56, %r55, -1;
	st.global.u32 	[%rd3], %r56;
	setp.gt.s32 	%p15, %r55, 1;
	@%p15 bra 	$L__BB0_24;
$L__BB0_25:
	ret;

}


// ===== COMPILED SASS (sm_100) =====

	.target	sm_100

	.elftype	@"ET_EXEC"


//--------------------- .note.nv.tkinfo           --------------------------
	.section	.note.nv.tkinfo,"",@"SHT_NOTE"
	.sectionflags	@"SHF_NOTE_NV_TKINFO"
	.tkinfo
        /*0018*/ 	.word	0x00000002
        /*0030*/ 	.string	""
        /*0030*/ 	.string	"ptxas"
        /*0030*/ 	.string	"Cuda compilation tools, release 13.0, V13.0.88"
        /*0030*/ 	.string	"Build cuda_13.0.r13.0/compiler.36424714_0"
        /*0030*/ 	.string	"-arch sm_100 -m 64 "



//--------------------- .note.nv.cuinfo           --------------------------
	.section	.note.nv.cuinfo,"",@"SHT_NOTE"
	.sectionflags	@"SHF_NOTE_NV_CUINFO"
        /*0018*/ 	.short	0x0002
        /*001a*/ 	.short	0x0064
        /*001c*/ 	.short	0x0082
	.zero		2


//--------------------- .nv.info                  --------------------------
	.section	.nv.info,"",@"SHT_CUDA_INFO"
	.align	4


	//----- nvinfo : EIATTR_REGCOUNT
	.align		4
        /*0000*/ 	.byte	0x04, 0x2f
        /*0002*/ 	.short	(.L_2 - .L_1)
	.align		4
.L_1:
        /*0004*/ 	.word	index@(_Z10bucketSortPiS_S_S_ii)
        /*0008*/ 	.word	0x0000001a


	//----- nvinfo : EIATTR_FRAME_SIZE
	.align		4
.L_2:
        /*000c*/ 	.byte	0x04, 0x11
        /*000e*/ 	.short	(.L_4 - .L_3)
	.align		4
.L_3:
        /*0010*/ 	.word	index@(_Z10bucketSortPiS_S_S_ii)
        /*0014*/ 	.word	0x00000008


	//----- nvinfo : EIATTR_MIN_STACK_SIZE
	.align		4
.L_4:
        /*0018*/ 	.byte	0x04, 0x12
        /*001a*/ 	.short	(.L_6 - .L_5)
	.align		4
.L_5:
        /*001c*/ 	.word	index@(_Z10bucketSortPiS_S_S_ii)
        /*0020*/ 	.word	0x00000008
.L_6:


//--------------------- .nv.compat                --------------------------
	.section	.nv.compat,"",@"SHT_CUDA_COMPAT_INFO"
	.align	4
        /*0000*/ 	.byte	0x02, 0x09, 0x00, 0x00, 0x02, 0x02, 0x01, 0x00, 0x02, 0x05, 0x05, 0x00, 0x03, 0x07, 0x01, 0x01
        /*0010*/ 	.byte	0x02, 0x03, 0x00, 0x00, 0x02, 0x06, 0x01, 0x00, 0x04, 0x0b, 0x08, 0x00, 0x09, 0x00, 0x00, 0x00
        /*0020*/ 	.byte	0x00, 0x00, 0x00, 0x00


//--------------------- .nv.info._Z10bucketSortPiS_S_S_ii --------------------------
	.section	.nv.info._Z10bucketSortPiS_S_S_ii,"",@"SHT_CUDA_INFO"
	.sectionflags	@""
	.align	4


	//----- nvinfo : EIATTR_CUDA_API_VERSION
	.align		4
        /*0000*/ 	.byte	0x04, 0x37
        /*0002*/ 	.short	(.L_8 - .L_7)
.L_7:
        /*0004*/ 	.word	0x00000082


	//----- nvinfo : EIATTR_KPARAM_INFO
	.align		4
.L_8:
        /*0008*/ 	.byte	0x04, 0x17
        /*000a*/ 	.short	(.L_10 - .L_9)
.L_9:
        /*000c*/ 	.word	0x00000000
        /*0010*/ 	.short	0x0005
        /*0012*/ 	.short	0x0024
        /*0014*/ 	.byte	0x00, 0xf0, 0x11, 0x00


	//----- nvinfo : EIATTR_KPARAM_INFO
	.align		4
.L_10:
        /*0018*/ 	.byte	0x04, 0x17
        /*001a*/ 	.short	(.L_12 - .L_11)
.L_11:
        /*001c*/ 	.word	0x00000000
        /*0020*/ 	.short	0x0004
        /*0022*/ 	.short	0x0020
        /*0024*/ 	.byte	0x00, 0xf0, 0x11, 0x00


	//----- nvinfo : EIATTR_KPARAM_INFO
	.align		4
.L_12:
        /*0028*/ 	.byte	0x04, 0x17
        /*002a*/ 	.short	(.L_14 - .L_13)
.L_13:
        /*002c*/ 	.word	0x00000000
        /*0030*/ 	.short	0x0003
        /*0032*/ 	.short	0x0018
        /*0034*/ 	.byte	0x00, 0xf5, 0x21, 0x00


	//----- nvinfo : EIATTR_KPARAM_INFO
	.align		4
.L_14:
        /*0038*/ 	.byte	0x04, 0x17
        /*003a*/ 	.short	(.L_16 - .L_15)
.L_15:
        /*003c*/ 	.word	0x00000000
        /*0040*/ 	.short	0x0002
        /*0042*/ 	.short	0x0010
        /*0044*/ 	.byte	0x00, 0xf5, 0x21, 0x00


	//----- nvinfo : EIATTR_KPARAM_INFO
	.align		4
.L_16:
        /*0048*/ 	.byte	0x04, 0x17
        /*004a*/ 	.short	(.L_18 - .L_17)
.L_17:
        /*004c*/ 	.word	0x00000000
        /*0050*/ 	.short	0x0001
        /*0052*/ 	.short	0x0008
        /*0054*/ 	.byte	0x00, 0xf5, 0x21, 0x00


	//----- nvinfo : EIATTR_KPARAM_INFO
	.align		4
.L_18:
        /*0058*/ 	.byte	0x04, 0x17
        /*005a*/ 	.short	(.L_20 - .L_19)
.L_19:
        /*005c*/ 	.word	0x00000000
        /*0060*/ 	.short	0x0000
        /*0062*/ 	.short	0x0000
        /*0064*/ 	.byte	0x00, 0xf5, 0x21, 0x00


	//----- nvinfo : EIATTR_SPARSE_MMA_MASK
	.align		4
.L_20:
        /*0068*/ 	.byte	0x03, 0x50
        /*006a*/ 	.short	0x0000


	//----- nvinfo : EIATTR_MAXREG_COUNT
	.align		4
        /*006c*/ 	.byte	0x03, 0x1b
        /*006e*/ 	.short	0x00ff


	//----- nvinfo : EIATTR_NUM_BARRIERS
	.align		4
        /*0070*/ 	.byte	0x02, 0x4c
        /*0072*/ 	.byte	0x01
	.zero		1


	//----- nvinfo : EIATTR_EXTERNS
	.align		4
        /*0074*/ 	.byte	0x04, 0x0f
        /*0076*/ 	.short	(.L_22 - .L_21)


	//   ....[0]....
	.align		4
.L_21:
        /*0078*/ 	.word	index@(vprintf)


	//----- nvinfo : EIATTR_MERCURY_ISA_VERSION
	.align		4
.L_22:
        /*007c*/ 	.byte	0x03, 0x5f
        /*007e*/ 	.short	0x0101


	//----- nvinfo : EIATTR_VRC_CTA_INIT_COUNT
	.align		4
        /*0080*/ 	.byte	0x02, 0x4a
	.zero		1
	.zero		1


	//----- nvinfo : EIATTR_SYSCALL_OFFSETS
	.align		4
        /*0084*/ 	.byte	0x04, 0x46
        /*0086*/ 	.short	(.L_24 - .L_23)


	//   ....[0]....
.L_23:
        /*0088*/ 	.word	0x00000b10


	//----- nvinfo : EIATTR_EXIT_INSTR_OFFSETS
	.align		4
.L_24:
        /*008c*/ 	.byte	0x04, 0x1c
        /*008e*/ 	.short	(.L_26 - .L_25)


	//   ....[0]....
.L_25:
        /*0090*/ 	.word	0x00000b40


	//   ....[1]....
        /*0094*/ 	.word	0x00000c30


	//----- nvinfo : EIATTR_CRS_STACK_SIZE
	.align		4
.L_26:
        /*0098*/ 	.byte	0x04, 0x1e
        /*009a*/ 	.short	(.L_28 - .L_27)
.L_27:
        /*009c*/ 	.word	0x00000000


	//----- nvinfo : EIATTR_CBANK_PARAM_SIZE
	.align		4
.L_28:
        /*00a0*/ 	.byte	0x03, 0x19
        /*00a2*/ 	.short	0x0028


	//----- nvinfo : EIATTR_PARAM_CBANK
	.align		4
        /*00a4*/ 	.byte	0x04, 0x0a
        /*00a6*/ 	.short	(.L_30 - .L_29)
	.align		4
.L_29:
        /*00a8*/ 	.word	index@(.nv.constant0._Z10bucketSortPiS_S_S_ii)
        /*00ac*/ 	.short	0x0380
        /*00ae*/ 	.short	0x0028


	//----- nvinfo : EIATTR_SW_WAR
	.align		4
.L_30:
        /*00b0*/ 	.byte	0x04, 0x36
        /*00b2*/ 	.short	(.L_32 - .L_31)
.L_31:
        /*00b4*/ 	.word	0x00000008
.L_32:


//--------------------- .nv.callgraph             --------------------------
	.section	.nv.callgraph,"",@"SHT_CUDA_CALLGRAPH"
	.align	4
	.sectionentsize	8
	.align		4
        /*0000*/ 	.word	0x00000000
	.align		4
        /*0004*/ 	.word	0xffffffff
	.align		4
        /*0008*/ 	.word	index@(_Z10bucketSortPiS_S_S_ii)
	.align		4
        /*000c*/ 	.word	index@(vprintf)
	.align		4
        /*0010*/ 	.word	0x00000000
	.align		4
        /*0014*/ 	.word	0xfffffffe
	.align		4
        /*0018*/ 	.word	0x00000000
	.align		4
        /*001c*/ 	.word	0xfffffffd
	.align		4
        /*0020*/ 	.word	0x00000000
	.align		4
        /*0024*/ 	.word	0xfffffffc


//--------------------- .nv.constant4             --------------------------
	.section	.nv.constant4,"a",@progbits
	.align	8
	.align		8
.nv.constant4:
        /*0000*/ 	.dword	vprintf
	.align		8
        /*0008*/ 	.dword	$str


//--------------------- .text._Z10bucketSortPiS_S_S_ii --------------------------
	.section	.text._Z10bucketSortPiS_S_S_ii,"ax",@progbits
	.align	128
        .global         _Z10bucketSortPiS_S_S_ii
        .type           _Z10bucketSortPiS_S_S_ii,@function
        .size           _Z10bucketSortPiS_S_S_ii,(.L_x_11 - _Z10bucketSortPiS_S_S_ii)
        .other          _Z10bucketSortPiS_S_S_ii,@"STO_CUDA_ENTRY STV_DEFAULT"
_Z10bucketSortPiS_S_S_ii:
.text._Z10bucketSortPiS_S_S_ii:
[----:B------:R-:W0:Y:S01]  /*0000*/  LDC R1, c[0x0][0x37c] ;  /* 0x0000df00ff017b82 */ /* 0x000e220000000800 */
[----:B------:R-:W1:Y:S01]  /*0010*/  S2R R0, SR_TID.X ;  /* 0x0000000000007919 */ /* 0x000e620000002100 */
[----:B------:R-:W2:Y:S06]  /*0020*/  LDCU UR6, c[0x0][0x2fc] ;  /* 0x00005f80ff0677ac */ /* 0x000eac0008000800 */
[----:B------:R-:W1:Y:S01]  /*0030*/  S2UR UR5, SR_CTAID.X ;  /* 0x00000000000579c3 */ /* 0x000e620000002500 */
[----:B0-----:R-:W-:Y:S01]  /*0040*/  VIADD R1, R1, 0xfffffff8 ;  /* 0xfffffff801017836 */ /* 0x001fe20000000000 */
[----:B------:R-:W0:Y:S01]  /*0050*/  LDCU.64 UR36, c[0x0][0x358] ;  /* 0x00006b00ff2477ac */ /* 0x000e220008000a00 */
[----:B------:R-:W3:Y:S05]  /*0060*/  LDCU UR4, c[0x0][0x2f8] ;  /* 0x00005f00ff0477ac */ /* 0x000eea0008000800 */
[----:B------:R-:W1:Y:S08]  /*0070*/  LDC R23, c[0x0][0x360] ;  /* 0x0000d800ff177b82 */ /* 0x000e700000000800 */
[----:B------:R-:W4:Y:S08]  /*0080*/  LDC.64 R18, c[0x0][0x388] ;  /* 0x0000e200ff127b82 */ /* 0x000f300000000a00 */
[----:B------:R-:W5:Y:S01]  /*0090*/  LDC.64 R16, c[0x0][0x390] ;  /* 0x0000e400ff107b82 */ /* 0x000f620000000a00 */
[----:B---3--:R-:W-:-:S05]  /*00a0*/  IADD3 R6, P0, PT, R1, UR4, RZ ;  /* 0x0000000401067c10 */ /* 0x008fca000ff1e0ff */
[----:B--2---:R-:W-:Y:S02]  /*00b0*/  IMAD.X R7, RZ, RZ, UR6, P0 ;  /* 0x00000006ff077e24 */ /* 0x004fe400080e06ff */
[----:B-1----:R-:W-:Y:S01]  /*00c0*/  IMAD R23, R23, UR5, R0 ;  /* 0x0000000517177c24 */ /* 0x002fe2000f8e0200 */
[----:B------:R-:W1:Y:S01]  /*00d0*/  LDCU UR5, c[0x0][0x3a0] ;  /* 0x00007400ff0577ac */ /* 0x000e620008000800 */
[----:B------:R-:W2:Y:S02]  /*00e0*/  LDC.64 R2, c[0x0][0x398] ;  /* 0x0000e600ff027b82 */ /* 0x000ea40000000a00 */
[----:B----4-:R-:W-:-:S05]  /*00f0*/  IMAD.WIDE R18, R23, 0x4, R18 ;  /* 0x0000000417127825 */ /* 0x010fca00078e0212 */
[----:B0-----:R0:W-:Y:S01]  /*0100*/  STG.E desc[UR36][R18.64], RZ ;  /* 0x000000ff12007986 */ /* 0x0011e2000c101924 */
[----:B-----5:R-:W-:Y:S01]  /*0110*/  IMAD.WIDE R16, R23, 0x4, R16 ;  /* 0x0000000417107825 */ /* 0x020fe200078e0210 */
[----:B-1----:R-:W-:-:S03]  /*0120*/  UISETP.GE.AND UP0, UPT, UR5, 0x1, UPT ;  /* 0x000000010500788c */ /* 0x002fc6000bf06270 */
[----:B--2---:R-:W-:-:S06]  /*0130*/  IMAD.WIDE R2, R23, 0x4, R2 ;  /* 0x0000000417027825 */ /* 0x004fcc00078e0202 */
[----:B0-----:R-:W-:Y:S05]  /*0140*/  BRA.U !UP0, `(.L_x_0) ;  /* 0x0000000508f47547 */ /* 0x001fea000b800000 */
[----:B------:R-:W-:Y:S02]  /*0150*/  UISETP.GE.U32.AND UP0, UPT, UR5, 0x4, UPT ;  /* 0x000000040500788c */ /* 0x000fe4000bf06070 */
[----:B------:R-:W-:Y:S01]  /*0160*/  ULOP3.LUT UR8, UR5, 0x3, URZ, 0xc0, !UPT ;  /* 0x0000000305087892 */ /* 0x000fe2000f8ec0ff */
[----:B------:R-:W-:-:S06]  /*0170*/  UMOV UR4, URZ ;  /* 0x000000ff00047c82 */ /* 0x000fcc0008000000 */
[----:B------:R-:W-:Y:S05]  /*0180*/  BRA.U !UP0, `(.L_x_1) ;  /* 0x00000005088c7547 */ /* 0x000fea000b800000 */
[----:B------:R-:W0:Y:S01]  /*0190*/  LDC.64 R8, c[0x0][0x380] ;  /* 0x0000e000ff087b82 */ /* 0x000e220000000a00 */
[----:B------:R-:W-:Y:S01]  /*01a0*/  HFMA2 R11, -RZ, RZ, 0, 0 ;  /* 0x00000000ff0b7431 */ /* 0x000fe200000001ff */
[----:B------:R-:W1:Y:S01]  /*01b0*/  LDCU.64 UR6, c[0x0][0x380] ;  /* 0x00007000ff0677ac */ /* 0x000e620008000a00 */
[----:B0-----:R-:W2:Y:S02]  /*01c0*/  LDG.E R8, desc[UR36][R8.64] ;  /* 0x0000002408087981 */ /* 0x001ea4000c1e1900 */
[----:B--2---:R-:W-:-:S13]  /*01d0*/  ISETP.NE.AND P0, PT, R23, R8, PT ;  /* 0x000000081700720c */ /* 0x004fda0003f05270 */
[----:B------:R-:W-:-:S05]  /*01e0*/  @!P0 VIADD R11, R11, 0x1 ;  /* 0x000000010b0b8836 */ /* 0x000fca0000000000 */
[----:B------:R0:W-:Y:S01]  /*01f0*/  @!P0 STG.E desc[UR36][R18.64], R11 ;  /* 0x0000000b12008986 */ /* 0x0001e2000c101924 */
[----:B------:R-:W-:Y:S06]  /*0200*/  BAR.SYNC.DEFER_BLOCKING 0x0 ;  /* 0x0000000000007b1d */ /* 0x000fec0000010000 */
[----:B------:R-:W2:Y:S01]  /*0210*/  LDG.E R13, desc[UR36][R18.64] ;  /* 0x00000024120d7981 */ /* 0x000ea2000c1e1900 */
[----:B-1----:R-:W-:-:S04]  /*0220*/  UIADD3 UR6, UP0, UPT, UR6, 0x8, URZ ;  /* 0x0000000806067890 */ /* 0x002fc8000ff1e0ff */
[----:B------:R-:W-:Y:S02]  /*0230*/  UIADD3.X UR7, UPT, UPT, URZ, UR7, URZ, UP0, !UPT ;  /* 0x00000007ff077290 */ /* 0x000fe400087fe4ff */
[----:B------:R-:W-:-:S04]  /*0240*/  IMAD.U32 R4, RZ, RZ, UR6 ;  /* 0x00000006ff047e24 */ /* 0x000fc8000f8e00ff */
[----:B------:R-:W-:Y:S01]  /*0250*/  MOV R5, UR7 ;  /* 0x0000000700057c02 */ /* 0x000fe20008000f00 */
[----:B--2---:R-:W-:Y:S04]  /*0260*/  STG.E desc[UR36][R16.64], R13 ;  /* 0x0000000d10007986 */ /* 0x004fe8000c101924 */
[----:B------:R1:W-:Y:S01]  /*0270*/  STG.E desc[UR36][R2.64], R13 ;  /* 0x0000000d02007986 */ /* 0x0003e2000c101924 */
[----:B------:R-:W-:Y:S06]  /*0280*/  BAR.SYNC.DEFER_BLOCKING 0x0 ;  /* 0x0000000000007b1d */ /* 0x000fec0000010000 */
[----:B------:R-:W2:Y:S02]  /*0290*/  LDG.E R0, desc[UR36][R4.64+-0x4] ;  /* 0xfffffc2404007981 */ /* 0x000ea4000c1e1900 */
[----:B--2---:R-:W-:-:S13]  /*02a0*/  ISETP.NE.AND P0, PT, R23, R0, PT ;  /* 0x000000001700720c */ /* 0x004fda0003f05270 */
[----:B------:R-:W2:Y:S02]  /*02b0*/  @!P0 LDG.E R0, desc[UR36][R18.64] ;  /* 0x0000002412008981 */ /* 0x000ea4000c1e1900 */
[----:B--2---:R-:W-:-:S05]  /*02c0*/  @!P0 VIADD R9, R0, 0x1 ;  /* 0x0000000100098836 */ /* 0x004fca0000000000 */
[----:B------:R2:W-:Y:S01]  /*02d0*/  @!P0 STG.E desc[UR36][R18.64], R9 ;  /* 0x0000000912008986 */ /* 0x0005e2000c101924 */
[----:B------:R-:W-:Y:S06]  /*02e0*/  BAR.SYNC.DEFER_BLOCKING 0x0 ;  /* 0x0000000000007b1d */ /* 0x000fec0000010000 */
[----:B0-----:R-:W3:Y:S04]  /*02f0*/  LDG.E R11, desc[UR36][R18.64] ;  /* 0x00000024120b7981 */ /* 0x001ee8000c1e1900 */
[----:B---3--:R-:W-:Y:S04]  /*0300*/  STG.E desc[UR36][R16.64], R11 ;  /* 0x0000000b10007986 */ /* 0x008fe8000c101924 */
[----:B------:R0:W-:Y:S01]  /*0310*/  STG.E desc[UR36][R2.64], R11 ;  /* 0x0000000b02007986 */ /* 0x0001e2000c101924 */
[----:B------:R-:W-:Y:S06]  /*0320*/  BAR.SYNC.DEFER_BLOCKING 0x0 ;  /* 0x0000000000007b1d */ /* 0x000fec0000010000 */
[----:B------:R-:W3:Y:S02]  /*0330*/  LDG.E R0, desc[UR36][R4.64] ;  /* 0x0000002404007981 */ /* 0x000ee4000c1e1900 */
[----:B---3--:R-:W-:-:S13]  /*0340*/  ISETP.NE.AND P0, PT, R23, R0, PT ;  /* 0x000000001700720c */ /* 0x008fda0003f05270 */
[----:B------:R-:W1:Y:S02]  /*0350*/  @!P0 LDG.E R0, desc[UR36][R18.64] ;  /* 0x0000002412008981 */ /* 0x000e64000c1e1900 */
[----:B-1----:R-:W-:-:S05]  /*0360*/  @!P0 VIADD R13, R0, 0x1 ;  /* 0x00000001000d8836 */ /* 0x002fca0000000000 */
[----:B------:R1:W-:Y:S01]  /*0370*/  @!P0 STG.E desc[UR36][R18.64], R13 ;  /* 0x0000000d12008986 */ /* 0x0003e2000c101924 */
[----:B------:R-:W-:Y:S06]  /*0380*/  BAR.SYNC.DEFER_BLOCKING 0x0 ;  /* 0x0000000000007b1d */ /* 0x000fec0000010000 */
[----:B--2---:R-:W2:Y:S04]  /*0390*/  LDG.E R9, desc[UR36][R18.64] ;  /* 0x0000002412097981 */ /* 0x004ea8000c1e1900 */
[----:B--2---:R2:W-:Y:S04]  /*03a0*/  STG.E desc[UR36][R16.64], R9 ;  /* 0x0000000910007986 */ /* 0x0045e8000c101924 */
[----:B------:R2:W-:Y:S01]  /*03b0*/  STG.E desc[UR36][R2.64], R9 ;  /* 0x0000000902007986 */ /* 0x0005e2000c101924 */
[----:B------:R-:W-:Y:S06]  /*03c0*/  BAR.SYNC.DEFER_BLOCKING 0x0 ;  /* 0x0000000000007b1d */ /* 0x000fec0000010000 */
[----:B------:R-:W3:Y:S02]  /*03d0*/  LDG.E R0, desc[UR36][R4.64+0x4] ;  /* 0x0000042404007981 */ /* 0x000ee4000c1e1900 */
[----:B---3--:R-:W-:-:S13]  /*03e0*/  ISETP.NE.AND P0, PT, R23, R0, PT ;  /* 0x000000001700720c */ /* 0x008fda0003f05270 */
[----:B------:R-:W0:Y:S02]  /*03f0*/  @!P0 LDG.E R0, desc[UR36][R18.64] ;  /* 0x0000002412008981 */ /* 0x000e24000c1e1900 */
[----:B0-----:R-:W-:-:S05]  /*0400*/  @!P0 IADD3 R11, PT, PT, R0, 0x1, RZ ;  /* 0x00000001000b8810 */ /* 0x001fca0007ffe0ff */
[----:B------:R2:W-:Y:S01]  /*0410*/  @!P0 STG.E desc[UR36][R18.64], R11 ;  /* 0x0000000b12008986 */ /* 0x0005e2000c101924 */
[----:B------:R-:W-:Y:S06]  /*0420*/  BAR.SYNC.DEFER_BLOCKING 0x0 ;  /* 0x0000000000007b1d */ /* 0x000fec0000010000 */
[----:B-1----:R-:W3:Y:S01]  /*0430*/  LDG.E R13, desc[UR36][R18.64] ;  /* 0x00000024120d7981 */ /* 0x002ee2000c1e1900 */
[----:B------:R-:W-:Y:S02]  /*0440*/  ULOP3.LUT UR4, UR5, 0x7ffffffc, URZ, 0xc0, !UPT ;  /* 0x7ffffffc05047892 */ /* 0x000fe4000f8ec0ff */
[----:B------:R-:W-:-:S02]  /*0450*/  UIADD3 UR6, UP0, UPT, UR6, 0x10, URZ ;  /* 0x0000001006067890 */ /* 0x000fc4000ff1e0ff */
[----:B------:R-:W-:Y:S02]  /*0460*/  UIADD3 UR5, UPT, UPT, -UR4, 0x4, URZ ;  /* 0x0000000404057890 */ /* 0x000fe4000fffe1ff */
[----:B------:R-:W-:Y:S02]  /*0470*/  UIADD3.X UR7, UPT, UPT, URZ, UR7, URZ, UP0, !UPT ;  /* 0x00000007ff077290 */ /* 0x000fe400087fe4ff */
[----:B------:R-:W-:Y:S01]  /*0480*/  UISETP.NE.AND UP0, UPT, UR5, URZ, UPT ;  /* 0x000000ff0500728c */ /* 0x000fe2000bf05270 */
[----:B---3--:R2:W-:Y:S04]  /*0490*/  STG.E desc[UR36][R16.64], R13 ;  /* 0x0000000d10007986 */ /* 0x0085e8000c101924 */
[----:B------:R2:W-:Y:S01]  /*04a0*/  STG.E desc[UR36][R2.64], R13 ;  /* 0x0000000d02007986 */ /* 0x0005e2000c101924 */
[----:B------:R-:W-:Y:S06]  /*04b0*/  BAR.SYNC.DEFER_BLOCKING 0x0 ;  /* 0x0000000000007b1d */ /* 0x000fec0000010000 */
[----:B------:R-:W-:Y:S05]  /*04c0*/  BRA.U !UP0, `(.L_x_1) ;  /* 0x0000000108bc7547 */ /* 0x000fea000b800000 */
[----:B------:R-:W-:Y:S02]  /*04d0*/  IMAD.U32 R4, RZ, RZ, UR6 ;  /* 0x00000006ff047e24 */ /* 0x000fe4000f8e00ff */
[----:B------:R-:W-:-:S07]  /*04e0*/  IMAD.U32 R5, RZ, RZ, UR7 ;  /* 0x00000007ff057e24 */ /* 0x000fce000f8e00ff */
.L_x_2:
[----:B---3--:R-:W3:Y:S02]  /*04f0*/  LDG.E R0, desc[UR36][R4.64+-0x8] ;  /* 0xfffff82404007981 */ /* 0x008ee4000c1e1900 */
[----:B---3--:R-:W-:-:S13]  /*0500*/  ISETP.NE.AND P0, PT, R23, R0, PT ;  /* 0x000000001700720c */ /* 0x008fda0003f05270 */
[----:B------:R-:W2:Y:S02]  /*0510*/  @!P0 LDG.E R0, desc[UR36][R18.64] ;  /* 0x0000002412008981 */ /* 0x000ea4000c1e1900 */
[----:B--2---:R-:W-:-:S05]  /*0520*/  @!P0 IADD3 R11, PT, PT, R0, 0x1, RZ ;  /* 0x00000001000b8810 */ /* 0x004fca0007ffe0ff */
[----:B------:R0:W-:Y:S01]  /*0530*/  @!P0 STG.E desc[UR36][R18.64], R11 ;  /* 0x0000000b12008986 */ /* 0x0001e2000c101924 */
[----:B------:R-:W-:Y:S06]  /*0540*/  BAR.SYNC.DEFER_BLOCKING 0x0 ;  /* 0x0000000000007b1d */ /* 0x000fec0000010000 */
[----:B------:R-:W2:Y:S04]  /*0550*/  LDG.E R9, desc[UR36][R18.64] ;  /* 0x0000002412097981 */ /* 0x000ea8000c1e1900 */
        /* <DEDUP_REMOVED lines=23> */
[----:B------:R-:W2:Y:S02]  /*06d0*/  LDG.E R0, desc[UR36][R4.64+0x4] ;  /* 0x0000042404007981 */ /* 0x000ea4000c1e1900 */
[----:B--2---:R-:W-:-:S13]  /*06e0*/  ISETP.NE.AND P0, PT, R23, R0, PT ;  /* 0x000000001700720c */ /* 0x004fda0003f05270 */
[----:B------:R-:W0:Y:S02]  /*06f0*/  @!P0 LDG.E R0, desc[UR36][R18.64] ;  /* 0x0000002412008981 */ /* 0x000e24000c1e1900 */
[----:B0-----:R-:W-:-:S05]  /*0700*/  @!P0 IADD3 R11, PT, PT, R0, 0x1, RZ ;  /* 0x00000001000b8810 */ /* 0x001fca0007ffe0ff */
[----:B------:R3:W-:Y:S01]  /*0710*/  @!P0 STG.E desc[UR36][R18.64], R11 ;  /* 0x0000000b12008986 */ /* 0x0007e2000c101924 */
[----:B------:R-:W-:Y:S06]  /*0720*/  BAR.SYNC.DEFER_BLOCKING 0x0 ;  /* 0x0000000000007b1d */ /* 0x000fec0000010000 */
[----:B-1----:R-:W2:Y:S01]  /*0730*/  LDG.E R9, desc[UR36][R18.64] ;  /* 0x0000002412097981 */ /* 0x002ea2000c1e1900 */
[----:B------:R-:W-:Y:S01]  /*0740*/  UIADD3 UR5, UPT, UPT, UR5, 0x4, URZ ;  /* 0x0000000405057890 */ /* 0x000fe2000fffe0ff */
[----:B------:R-:W-:-:S03]  /*0750*/  IADD3 R4, P0, PT, R4, 0x10, RZ ;  /* 0x0000001004047810 */ /* 0x000fc60007f1e0ff */
[----:B------:R-:W-:Y:S02]  /*0760*/  UISETP.NE.AND UP0, UPT, UR5, URZ, UPT ;  /* 0x000000ff0500728c */ /* 0x000fe4000bf05270 */
[----:B------:R-:W-:Y:S01]  /*0770*/  IMAD.X R5, RZ, RZ, R5, P0 ;  /* 0x000000ffff057224 */ /* 0x000fe200000e0605 */
[----:B--2---:R3:W-:Y:S04]  /*0780*/  STG.E desc[UR36][R16.64], R9 ;  /* 0x0000000910007986 */ /* 0x0047e8000c101924 */
[----:B------:R3:W-:Y:S01]  /*0790*/  STG.E desc[UR36][R2.64], R9 ;  /* 0x0000000902007986 */ /* 0x0007e2000c101924 */
[----:B------:R-:W-:Y:S06]  /*07a0*/  BAR.SYNC.DEFER_BLOCKING 0x0 ;  /* 0x0000000000007b1d */ /* 0x000fec0000010000 */
[----:B------:R-:W-:Y:S05]  /*07b0*/  BRA.U UP0, `(.L_x_2) ;  /* 0xfffffffd004c7547 */ /* 0x000fea000b83ffff */
.L_x_1:
[----:B------:R-:W-:-:S09]  /*07c0*/  UISETP.NE.AND UP0, UPT, UR8, URZ, UPT ;  /* 0x000000ff0800728c */ /* 0x000fd2000bf05270 */
[----:B------:R-:W-:Y:S05]  /*07d0*/  BRA.U !UP0, `(.L_x_0) ;  /* 0x0000000108507547 */ /* 0x000fea000b800000 */
[----:B------:R-:W0:Y:S01]  /*07e0*/  LDCU.64 UR6, c[0x0][0x380] ;  /* 0x00007000ff0677ac */ /* 0x000e220008000a00 */
[----:B------:R-:W-:Y:S02]  /*07f0*/  UIADD3 UR8, UPT, UPT, -UR8, URZ, URZ ;  /* 0x000000ff08087290 */ /* 0x000fe4000fffe1ff */
[----:B0-----:R-:W-:-:S12]  /*0800*/  UIMAD.WIDE.U32 UR4, UR4, 0x4, UR6 ;  /* 0x00000004040478a5 */ /* 0x001fd8000f8e0006 */
.L_x_3:
[----:B------:R-:W-:Y:S01]  /*0810*/  IMAD.U32 R4, RZ, RZ, UR4 ;  /* 0x00000004ff047e24 */ /* 0x000fe2000f8e00ff */
[----:B------:R-:W-:-:S05]  /*0820*/  MOV R5, UR5 ;  /* 0x0000000500057c02 */ /* 0x000fca0008000f00 */
[----:B------:R-:W4:Y:S02]  /*0830*/  LDG.E R4, desc[UR36][R4.64] ;  /* 0x0000002404047981 */ /* 0x000f24000c1e1900 */
[----:B----4-:R-:W-:-:S13]  /*0840*/  ISETP.NE.AND P0, PT, R23, R4, PT ;  /* 0x000000041700720c */ /* 0x010fda0003f05270 */
[----:B------:R-:W2:Y:S02]  /*0850*/  @!P0 LDG.E R0, desc[UR36][R18.64] ;  /* 0x0000002412008981 */ /* 0x000ea4000c1e1900 */
[----:B0-23--:R-:W-:-:S05]  /*0860*/  @!P0 VIADD R9, R0, 0x1 ;  /* 0x0000000100098836 */ /* 0x00dfca0000000000 */
[----:B------:R0:W-:Y:S01]  /*0870*/  @!P0 STG.E desc[UR36][R18.64], R9 ;  /* 0x0000000912008986 */ /* 0x0001e2000c101924 */
[----:B------:R-:W-:Y:S06]  /*0880*/  BAR.SYNC.DEFER_BLOCKING 0x0 ;  /* 0x0000000000007b1d */ /* 0x000fec0000010000 */
[----:B------:R-:W2:Y:S01]  /*0890*/  LDG.E R11, desc[UR36][R18.64] ;  /* 0x00000024120b7981 */ /* 0x000ea2000c1e1900 */
[----:B------:R-:W-:Y:S02]  /*08a0*/  UIADD3 UR4, UP0, UPT, UR4, 0x4, URZ ;  /* 0x0000000404047890 */ /* 0x000fe4000ff1e0ff */
[----:B------:R-:W-:-:S02]  /*08b0*/  UIADD3 UR8, UPT, UPT, UR8, 0x1, URZ ;  /* 0x0000000108087890 */ /* 0x000fc4000fffe0ff */
[----:B------:R-:W-:Y:S02]  /*08c0*/  UIADD3.X UR5, UPT, UPT, URZ, UR5, URZ, UP0, !UPT ;  /* 0x00000005ff057290 */ /* 0x000fe400087fe4ff */
[----:B------:R-:W-:Y:S01]  /*08d0*/  UISETP.NE.AND UP0, UPT, UR8, URZ, UPT ;  /* 0x000000ff0800728c */ /* 0x000fe2000bf05270 */
[----:B--2---:R0:W-:Y:S04]  /*08e0*/  STG.E desc[UR36][R16.64], R11 ;  /* 0x0000000b10007986 */ /* 0x0041e8000c101924 */
[----:B------:R0:W-:Y:S01]  /*08f0*/  STG.E desc[UR36][R2.64], R11 ;  /* 0x0000000b02007986 */ /* 0x0001e2000c101924 */
[----:B------:R-:W-:Y:S06]  /*0900*/  BAR.SYNC.DEFER_BLOCKING 0x0 ;  /* 0x0000000000007b1d */ /* 0x000fec0000010000 */
[----:B------:R-:W-:Y:S05]  /*0910*/  BRA.U UP0, `(.L_x_3) ;  /* 0xfffffffd00bc7547 */ /* 0x000fea000b83ffff */
.L_x_0:
[----:B------:R-:W1:Y:S02]  /*0920*/  LDCU UR4, c[0x0][0x3a4] ;  /* 0x00007480ff0477ac */ /* 0x000e640008000800 */
[----:B-1----:R-:W-:-:S09]  /*0930*/  UISETP.GE.AND UP0, UPT, UR4, 0x2, UPT ;  /* 0x000000020400788c */ /* 0x002fd2000bf06270 */
[----:B------:R-:W-:Y:S05]  /*0940*/  BRA.U !UP0, `(.L_x_4) ;  /* 0x0000000108507547 */ /* 0x000fea000b800000 */
[----:B0-23--:R-:W0:Y:S01]  /*0950*/  LDC.64 R8, c[0x0][0x398] ;  /* 0x0000e600ff087b82 */ /* 0x00de220000000a00 */
[----:B------:R-:W1:Y:S01]  /*0960*/  LDCU UR5, c[0x0][0x3a4] ;  /* 0x00007480ff0577ac */ /* 0x000e620008000800 */
[----:B------:R-:W-:-:S05]  /*0970*/  UMOV UR4, 0x1 ;  /* 0x0000000100047882 */ /* 0x000fca0000000000 */
.L_x_7:
[----:B--2---:R-:W2:Y:S01]  /*0980*/  LDG.E R5, desc[UR36][R16.64] ;  /* 0x0000002410057981 */ /* 0x004ea2000c1e1900 */
[----:B------:R-:W-:Y:S01]  /*0990*/  ISETP.GE.AND P0, PT, R23, UR4, PT ;  /* 0x0000000417007c0c */ /* 0x000fe2000bf06270 */
[----:B------:R-:W-:Y:S02]  /*09a0*/  BSSY.RECONVERGENT B0, `(.L_x_5) ;  /* 0x000000a000007945 */ /* 0x000fe40003800200 */
[----:B--2---:R2:W-:Y:S01]  /*09b0*/  STG.E desc[UR36][R2.64], R5 ;  /* 0x0000000502007986 */ /* 0x0045e2000c101924 */
[----:B------:R-:W-:Y:S09]  /*09c0*/  BAR.SYNC.DEFER_BLOCKING 0x0 ;  /* 0x0000000000007b1d */ /* 0x000ff20000010000 */
[----:B---3--:R-:W-:Y:S05]  /*09d0*/  @!P0 BRA `(.L_x_6) ;  /* 0x0000000000188947 */ /* 0x008fea0003800000 */
[----:B--2---:R-:W-:Y:S01]  /*09e0*/  VIADD R5, R23, -UR4 ;  /* 0x8000000417057c36 */ /* 0x004fe20008000000 */
[----:B------:R-:W2:Y:S03]  /*09f0*/  LDG.E R11, desc[UR36][R16.64] ;  /* 0x00000024100b7981 */ /* 0x000ea6000c1e1900 */
[----:B0-----:R-:W-:-:S06]  /*0a00*/  IMAD.WIDE R4, R5, 0x4, R8 ;  /* 0x0000000405047825 */ /* 0x001fcc00078e0208 */
[----:B------:R-:W2:Y:S02]  /*0a10*/  LDG.E R4, desc[UR36][R4.64] ;  /* 0x0000002404047981 */ /* 0x000ea4000c1e1900 */
[----:B--2---:R-:W-:-:S05]  /*0a20*/  IADD3 R11, PT, PT, R4, R11, RZ ;  /* 0x0000000b040b7210 */ /* 0x004fca0007ffe0ff */
[----:B------:R3:W-:Y:S02]  /*0a30*/  STG.E desc[UR36][R16.64], R11 ;  /* 0x0000000b10007986 */ /* 0x0007e4000c101924 */
.L_x_6:
[----:B-1----:R-:W-:Y:S05]  /*0a40*/  BSYNC.RECONVERGENT B0 ;  /* 0x0000000000007941 */ /* 0x002fea0003800200 */
.L_x_5:
[----:B------:R-:W-:Y:S01]  /*0a50*/  BAR.SYNC.DEFER_BLOCKING 0x0 ;  /* 0x0000000000007b1d */ /* 0x000fe20000010000 */
[----:B------:R-:W-:-:S04]  /*0a60*/  USHF.L.U32 UR4, UR4, 0x1, URZ ;  /* 0x0000000104047899 */ /* 0x000fc800080006ff */
[----:B------:R-:W-:-:S09]  /*0a70*/  UISETP.GE.AND UP0, UPT, UR4, UR5, UPT ;  /* 0x000000050400728c */ /* 0x000fd2000bf06270 */
[----:B------:R-:W-:Y:S05]  /*0a80*/  BRA.U !UP0, `(.L_x_7) ;  /* 0xfffffffd08bc7547 */ /* 0x000fea000b83ffff */
.L_x_4:
[----:B------:R-:W4:Y:S01]  /*0a90*/  LDG.E R22, desc[UR36][R16.64] ;  /* 0x0000002410167981 */ /* 0x000f22000c1e1900 */
[----:B------:R-:W-:Y:S01]  /*0aa0*/  MOV R0, 0x0 ;  /* 0x0000000000007802 */ /* 0x000fe20000000f00 */
[----:B------:R-:W1:Y:S03]  /*0ab0*/  LDCU.64 UR4, c[0x4][0x8] ;  /* 0x01000100ff0477ac */ /* 0x000e660008000a00 */
[----:B0-23--:R0:W2:Y:S01]  /*0ac0*/  LDC.64 R2, c[0x4][R0] ;  /* 0x0100000000027b82 */ /* 0x00d0a20000000a00 */
[----:B-1----:R-:W-:Y:S01]  /*0ad0*/  IMAD.U32 R4, RZ, RZ, UR4 ;  /* 0x00000004ff047e24 */ /* 0x002fe2000f8e00ff */
[----:B------:R-:W-:Y:S01]  /*0ae0*/  MOV R5, UR5 ;  /* 0x0000000500057c02 */ /* 0x000fe20008000f00 */
[----:B--2-4-:R0:W-:Y:S06]  /*0af0*/  STL.64 [R1], R22 ;  /* 0x0000001601007387 */ /* 0x0141ec0000100a00 */
[----:B------:R-:W-:-:S07]  /*0b00*/  LEPC R20, `(.L_x_8) ;  /* 0x000000001014794e */ /* 0x000fce0000000000 */
[----:B0-----:R-:W-:Y:S05]  /*0b10*/  CALL.ABS.NOINC R2 ;  /* 0x0000000002007343 */ /* 0x001fea0003c00000 */
.L_x_8:
[----:B------:R-:W2:Y:S02]  /*0b20*/  LDG.E R0, desc[UR36][R18.64] ;  /* 0x0000002412007981 */ /* 0x000ea4000c1e1900 */
[----:B--2---:R-:W-:-:S13]  /*0b30*/  ISETP.GE.AND P0, PT, R0, 0x1, PT ;  /* 0x000000010000780c */ /* 0x004fda0003f06270 */
[----:B------:R-:W-:Y:S05]  /*0b40*/  @!P0 EXIT ;  /* 0x000000000000894d */ /* 0x000fea0003800000 */
[----:B------:R-:W0:Y:S01]  /*0b50*/  LDC.64 R4, c[0x0][0x380] ;  /* 0x0000e000ff047b82 */ /* 0x000e220000000a00 */
[----:B------:R-:W-:-:S07]  /*0b60*/  IMAD.MOV.U32 R0, RZ, RZ, RZ ;  /* 0x000000ffff007224 */ /* 0x000fce00078e00ff */
.L_x_9:
[----:B-1----:R-:W2:Y:S01]  /*0b70*/  LDG.E R3, desc[UR36][R16.64+-0x4] ;  /* 0xfffffc2410037981 */ /* 0x002ea2000c1e1900 */
[----:B------:R-:W-:Y:S05]  /*0b80*/  WARPSYNC.ALL ;  /* 0x0000000000007948 */ /* 0x000fea0003800000 */
[----:B--2---:R-:W-:-:S05]  /*0b90*/  IADD3 R3, PT, PT, R3, R0, RZ ;  /* 0x0000000003037210 */ /* 0x004fca0007ffe0ff */
[----:B0-----:R-:W-:-:S05]  /*0ba0*/  IMAD.WIDE R2, R3, 0x4, R4 ;  /* 0x0000000403027825 */ /* 0x001fca00078e0204 */
[----:B------:R1:W-:Y:S01]  /*0bb0*/  STG.E desc[UR36][R2.64], R23 ;  /* 0x0000001702007986 */ /* 0x0003e2000c101924 */
[----:B------:R-:W-:Y:S06]  /*0bc0*/  BAR.SYNC.DEFER_BLOCKING 0x0 ;  /* 0x0000000000007b1d */ /* 0x000fec0000010000 */
[----:B------:R-:W2:Y:S01]  /*0bd0*/  LDG.E R6, desc[UR36][R18.64] ;  /* 0x0000002412067981 */ /* 0x000ea2000c1e1900 */
[----:B------:R-:W-:Y:S01]  /*0be0*/  IADD3 R0, PT, PT, R0, 0x1, RZ ;  /* 0x0000000100007810 */ /* 0x000fe20007ffe0ff */
[C---:B--2---:R-:W-:Y:S01]  /*0bf0*/  VIADD R7, R6.reuse, 0xffffffff ;  /* 0xffffffff06077836 */ /* 0x044fe20000000000 */
[----:B------:R-:W-:-:S04]  /*0c00*/  ISETP.GT.AND P0, PT, R6, 0x1, PT ;  /* 0x000000010600780c */ /* 0x000fc80003f04270 */
[----:B------:R1:W-:Y:S09]  /*0c10*/  STG.E desc[UR36][R18.64], R7 ;  /* 0x0000000712007986 */ /* 0x0003f2000c101924 */
[----:B------:R-:W-:Y:S05]  /*0c20*/  @P0 BRA `(.L_x_9) ;  /* 0xfffffffc00d00947 */ /* 0x000fea000383ffff */
[----:B------:R-:W-:Y:S05]  /*0c30*/  EXIT ;  /* 0x000000000000794d */ /* 0x000fea0003800000 */
.L_x_10:
[----:B------:R-:W-:-:S00]  /*0c40*/  BRA `(.L_x_10) ;  /* 0xfffffffc00fc7947 */ /* 0x000fc0000383ffff */
[----:B------:R-:W-:-:S00]  /*0c50*/  NOP ;  /* 0x0000000000007918 */ /* 0x000fc00000000000 */
        /* <DEDUP_REMOVED lines=10> */
.L_x_11:


//--------------------- .nv.global.init           --------------------------
	.section	.nv.global.init,"aw",@progbits
.nv.global.init:
	.type		$str,@object
	.size		$str,(.L_0 - $str)
$str:
        /*0000*/ 	.byte	0x20, 0x2d, 0x20, 0x25, 0x64, 0x20, 0x25, 0x64, 0x20, 0x0a, 0x00
.L_0:


//--------------------- .nv.shared.reserved.0     --------------------------
	.section	.nv.shared.reserved.0,"aw",@nobits
	.weak		__nv_reservedSMEM_offset_0_alias
	.size		__nv_reservedSMEM_offset_0_alias, 0, 64
	.other		__nv_reservedSMEM_offset_0_alias,@"STO_CUDA_RESERVED_SHARED STV_DEFAULT"
__nv_reservedSMEM_offset_0_alias:
	.zero		0
	.zero		64


//--------------------- .nv.constant0._Z10bucketSortPiS_S_S_ii --------------------------
	.section	.nv.constant0._Z10bucketSortPiS_S_S_ii,"a",@progbits
	.sectionflags	@""
	.align	4
.nv.constant0._Z10bucketSortPiS_S_S_ii:
	.zero		936


//--------------------- SYMBOLS --------------------------

	.type		.nv.reservedSmem.offset0,@object
	.size		.nv.reservedSmem.offset0,0x4
	.type		vprintf,@function
